//
// Generated by NVIDIA NVVM Compiler
//
// Compiler Build ID: CL-36424714
// Cuda compilation tools, release 13.0, V13.0.88
// Based on NVVM 20.0.0
//

.version 9.0
.target sm_100
.address_size 64


.func  (.param .b32 func_retval0) _Z13binarySearch1Pfiii(
	.param .b64 _Z13binarySearch1Pfiii_param_0,
	.param .b32 _Z13binarySearch1Pfiii_param_1,
	.param .b32 _Z13binarySearch1Pfiii_param_2,
	.param .b32 _Z13binarySearch1Pfiii_param_3
)
{
	.reg .pred 	%p<6>;
	.reg .b32 	%r<22>;
	.reg .b32 	%f<3>;
	.reg .b64 	%rd<5>;

	ld.param.u64 	%rd2, [_Z13binarySearch1Pfiii_param_0];
	ld.param.u32 	%r19, [_Z13binarySearch1Pfiii_param_1];
	ld.param.u32 	%r20, [_Z13binarySearch1Pfiii_param_2];
	ld.param.u32 	%r11, [_Z13binarySearch1Pfiii_param_3];
	setp.lt.s32 	%p1, %r20, %r19;
	mov.b32 	%r12, -1;
	mov.u32 	%r21, %r12;
	@%p1 bra 	$L__BB0_6;
	cvt.rn.f32.s32 	%f1, %r11;
	cvta.to.global.u64 	%rd1, %rd2;
$L__BB0_2:
	sub.s32 	%r4, %r20, %r19;
	shr.u32 	%r13, %r4, 31;
	add.s32 	%r14, %r4, %r13;
	shr.s32 	%r15, %r14, 1;
	add.s32 	%r21, %r15, %r19;
	mul.wide.s32 	%rd3, %r21, 4;
	add.s64 	%rd4, %rd1, %rd3;
	ld.global.f32 	%f2, [%rd4];
	setp.eq.f32 	%p2, %f2, %f1;
	@%p2 bra 	$L__BB0_6;
	setp.leu.f32 	%p3, %f2, %f1;
	@%p3 bra 	$L__BB0_5;
	add.s32 	%r20, %r21, -1;
	setp.gt.s32 	%p5, %r4, 1;
	mov.u32 	%r21, %r12;
	@%p5 bra 	$L__BB0_2;
	bra.uni 	$L__BB0_6;
$L__BB0_5:
	add.s32 	%r19, %r21, 1;
	setp.gt.s32 	%p4, %r20, %r21;
	mov.u32 	%r21, %r12;
	@%p4 bra 	$L__BB0_2;
$L__BB0_6:
	st.param.b32 	[func_retval0], %r21;
	ret;

}
	// .globl	_Z6binaryPfS_fi
.visible .entry _Z6binaryPfS_fi(
	.param .u64 .ptr .align 1 _Z6binaryPfS_fi_param_0,
	.param .u64 .ptr .align 1 _Z6binaryPfS_fi_param_1,
	.param .f32 _Z6binaryPfS_fi_param_2,
	.param .u32 _Z6binaryPfS_fi_param_3
)
{
	.reg .pred 	%p<3>;
	.reg .b32 	%r<17>;
	.reg .b32 	%f<7>;
	.reg .b64 	%rd<9>;

	ld.param.u64 	%rd2, [_Z6binaryPfS_fi_param_0];
	ld.param.u64 	%rd3, [_Z6binaryPfS_fi_param_1];
	ld.param.f32 	%f1, [_Z6binaryPfS_fi_param_2];
	ld.param.u32 	%r3, [_Z6binaryPfS_fi_param_3];
	cvta.to.global.u64 	%rd4, %rd2;
	mov.u32 	%r4, %ctaid.x;
	mov.u32 	%r5, %ntid.x;
	mov.u32 	%r6, %tid.x;
	mad.lo.s32 	%r7, %r4, %r5, %r6;
	shr.s32 	%r8, %r3, 31;
	shr.u32 	%r9, %r8, 30;
	add.s32 	%r10, %r3, %r9;
	shr.s32 	%r1, %r10, 2;
	mul.lo.s32 	%r2, %r1, %r7;
	mul.wide.s32 	%rd5, %r2, 4;
	add.s64 	%rd1, %rd4, %rd5;
	ld.global.f32 	%f2, [%rd1];
	setp.leu.f32 	%p1, %f1, %f2;
	@%p1 bra 	$L__BB1_3;
	mul.wide.s32 	%rd6, %r1, 4;
	add.s64 	%rd7, %rd1, %rd6;
	ld.global.f32 	%f3, [%rd7];
	setp.geu.f32 	%p2, %f1, %f3;
	@%p2 bra 	$L__BB1_3;
	cvta.to.global.u64 	%rd8, %rd3;
	cvt.rn.f32.s32 	%f4, %r2;
	st.global.f32 	[%rd8], %f4;
	add.s32 	%r11, %r2, %r1;
	cvt.rn.f32.s32 	%f5, %r11;
	st.global.f32 	[%rd8+4], %f5;
	cvt.rzi.s32.f32 	%r12, %f4;
	cvt.rzi.s32.f32 	%r13, %f5;
	cvt.rzi.s32.f32 	%r14, %f1;
	{ // callseq 0, 0
	.param .b64 param0;
	st.param.b64 	[param0], %rd2;
	.param .b32 param1;
	st.param.b32 	[param1], %r12;
	.param .b32 param2;
	st.param.b32 	[param2], %r13;
	.param .b32 param3;
	st.param.b32 	[param3], %r14;
	.param .b32 retval0;
	call.uni (retval0), 
	_Z13binarySearch1Pfiii, 
	(
	param0, 
	param1, 
	param2, 
	param3
	);
	ld.param.b32 	%r15, [retval0];
	} // callseq 0
	cvt.rn.f32.s32 	%f6, %r15;
	st.global.f32 	[%rd8+8], %f6;
$L__BB1_3:
	ret;

}


// ===== COMPILED SASS (sm_100) =====

	.target	sm_100

	.elftype	@"ET_EXEC"


//--------------------- .note.nv.tkinfo           --------------------------
	.section	.note.nv.tkinfo,"",@"SHT_NOTE"
	.sectionflags	@"SHF_NOTE_NV_TKINFO"
	.tkinfo
        /*0018*/ 	.word	0x00000002
        /*0030*/ 	.string	""
        /*0030*/ 	.string	"ptxas"
        /*0030*/ 	.string	"Cuda compilation tools, release 13.0, V13.0.88"
        /*0030*/ 	.string	"Build cuda_13.0.r13.0/compiler.36424714_0"
        /*0030*/ 	.string	"-arch sm_100 -m 64 "



//--------------------- .note.nv.cuinfo           --------------------------
	.section	.note.nv.cuinfo,"",@"SHT_NOTE"
	.sectionflags	@"SHF_NOTE_NV_CUINFO"
        /*0018*/ 	.short	0x0002
        /*001a*/ 	.short	0x0064
        /*001c*/ 	.short	0x0082
	.zero		2


//--------------------- .nv.info                  --------------------------
	.section	.nv.info,"",@"SHT_CUDA_INFO"
	.align	4


	//----- nvinfo : EIATTR_REGCOUNT
	.align		4
        /*0000*/ 	.byte	0x04, 0x2f
        /*0002*/ 	.short	(.L_1 - .L_0)
	.align		4
.L_0:
        /*0004*/ 	.word	index@(_Z6binaryPfS_fi)
        /*0008*/ 	.word	0x0000000f


	//----- nvinfo : EIATTR_FRAME_SIZE
	.align		4
.L_1:
        /*000c*/ 	.byte	0x04, 0x11
        /*000e*/ 	.short	(.L_3 - .L_2)
	.align		4
.L_2:
        /*0010*/ 	.word	index@($_Z6binaryPfS_fi$_Z13binarySearch1Pfiii)
        /*0014*/ 	.word	0x00000000


	//----- nvinfo : EIATTR_FRAME_SIZE
	.align		4
.L_3:
        /*0018*/ 	.byte	0x04, 0x11
        /*001a*/ 	.short	(.L_5 - .L_4)
	.align		4
.L_4:
        /*001c*/ 	.word	index@(_Z6binaryPfS_fi)
        /*0020*/ 	.word	0x00000000


	//----- nvinfo : EIATTR_MIN_STACK_SIZE
	.align		4
.L_5:
        /*0024*/ 	.byte	0x04, 0x12
        /*0026*/ 	.short	(.L_7 - .L_6)
	.align		4
.L_6:
        /*0028*/ 	.word	index@(_Z6binaryPfS_fi)
        /*002c*/ 	.word	0x00000000
.L_7:


//--------------------- .nv.compat                --------------------------
	.section	.nv.compat,"",@"SHT_CUDA_COMPAT_INFO"
	.align	4
        /*0000*/ 	.byte	0x02, 0x09, 0x00, 0x00, 0x02, 0x02, 0x01, 0x00, 0x02, 0x05, 0x05, 0x00, 0x03, 0x07, 0x01, 0x01
        /*0010*/ 	.byte	0x02, 0x03, 0x00, 0x00, 0x02, 0x06, 0x01, 0x00, 0x04, 0x0b, 0x08, 0x00, 0x09, 0x00, 0x00, 0x00
        /*0020*/ 	.byte	0x00, 0x00, 0x00, 0x00


//--------------------- .nv.info._Z6binaryPfS_fi  --------------------------
	.section	.nv.info._Z6binaryPfS_fi,"",@"SHT_CUDA_INFO"
	.sectionflags	@""
	.align	4


	//----- nvinfo : EIATTR_CUDA_API_VERSION
	.align		4
        /*0000*/ 	.byte	0x04, 0x37
        /*0002*/ 	.short	(.L_9 - .L_8)
.L_8:
        /*0004*/ 	.word	0x00000082


	//----- nvinfo : EIATTR_KPARAM_INFO
	.align		4
.L_9:
        /*0008*/ 	.byte	0x04, 0x17
        /*000a*/ 	.short	(.L_11 - .L_10)
.L_10:
        /*000c*/ 	.word	0x00000000
        /*0010*/ 	.short	0x0003
        /*0012*/ 	.short	0x0014
        /*0014*/ 	.byte	0x00, 0xf0, 0x11, 0x00


	//----- nvinfo : EIATTR_KPARAM_INFO
	.align		4
.L_11:
        /*0018*/ 	.byte	0x04, 0x17
        /*001a*/ 	.short	(.L_13 - .L_12)
.L_12:
        /*001c*/ 	.word	0x00000000
        /*0020*/ 	.short	0x0002
        /*0022*/ 	.short	0x0010
        /*0024*/ 	.byte	0x00, 0xf0, 0x11, 0x00


	//----- nvinfo : EIATTR_KPARAM_INFO
	.align		4
.L_13:
        /*0028*/ 	.byte	0x04, 0x17
        /*002a*/ 	.short	(.L_15 - .L_14)
.L_14:
        /*002c*/ 	.word	0x00000000
        /*0030*/ 	.short	0x0001
        /*0032*/ 	.short	0x0008
        /*0034*/ 	.byte	0x00, 0xf5, 0x21, 0x00


	//----- nvinfo : EIATTR_KPARAM_INFO
	.align		4
.L_15:
        /*0038*/ 	.byte	0x04, 0x17
        /*003a*/ 	.short	(.L_17 - .L_16)
.L_16:
        /*003c*/ 	.word	0x00000000
        /*0040*/ 	.short	0x0000
        /*0042*/ 	.short	0x0000
        /*0044*/ 	.byte	0x00, 0xf5, 0x21, 0x00


	//----- nvinfo : EIATTR_SPARSE_MMA_MASK
	.align		4
.L_17:
        /*0048*/ 	.byte	0x03, 0x50
        /*004a*/ 	.short	0x0000


	//----- nvinfo : EIATTR_MAXREG_COUNT
	.align		4
        /*004c*/ 	.byte	0x03, 0x1b
        /*004e*/ 	.short	0x00ff


	//----- nvinfo : EIATTR_MERCURY_ISA_VERSION
	.align		4
        /*0050*/ 	.byte	0x03, 0x5f
        /*0052*/ 	.short	0x0101


	//----- nvinfo : EIATTR_VRC_CTA_INIT_COUNT
	.align		4
        /*0054*/ 	.byte	0x02, 0x4a
	.zero		1
	.zero		1


	//----- nvinfo : EIATTR_EXIT_INSTR_OFFSETS
	.align		4
        /*0058*/ 	.byte	0x04, 0x1c
        /*005a*/ 	.short	(.L_19 - .L_18)


	//   ....[0]....
.L_18:
        /*005c*/ 	.word	0x000000f0


	//   ....[1]....
        /*0060*/ 	.word	0x00000130


	//   ....[2]....
        /*0064*/ 	.word	0x00000220


	//----- nvinfo : EIATTR_CRS_STACK_SIZE
	.align		4
.L_19:
        /*0068*/ 	.byte	0x04, 0x1e
        /*006a*/ 	.short	(.L_21 - .L_20)
.L_20:
        /*006c*/ 	.word	0x00000000


	//----- nvinfo : EIATTR_CBANK_PARAM_SIZE
	.align		4
.L_21:
        /*0070*/ 	.byte	0x03, 0x19
        /*0072*/ 	.short	0x0018


	//----- nvinfo : EIATTR_PARAM_CBANK
	.align		4
        /*0074*/ 	.byte	0x04, 0x0a
        /*0076*/ 	.short	(.L_23 - .L_22)
	.align		4
.L_22:
        /*0078*/ 	.word	index@(.nv.constant0._Z6binaryPfS_fi)
        /*007c*/ 	.short	0x0380
        /*007e*/ 	.short	0x0018


	//----- nvinfo : EIATTR_SW_WAR
	.align		4
.L_23:
        /*0080*/ 	.byte	0x04, 0x36
        /*0082*/ 	.short	(.L_25 - .L_24)
.L_24:
        /*0084*/ 	.word	0x00000008
.L_25:


//--------------------- .nv.callgraph             --------------------------
	.section	.nv.callgraph,"",@"SHT_CUDA_CALLGRAPH"
	.align	4
	.sectionentsize	8
	.align		4
        /*0000*/ 	.word	0x00000000
	.align		4
        /*0004*/ 	.word	0xffffffff
	.align		4
        /*0008*/ 	.word	0x00000000
	.align		4
        /*000c*/ 	.word	0xfffffffe
	.align		4
        /*0010*/ 	.word	0x00000000
	.align		4
        /*0014*/ 	.word	0xfffffffd
	.align		4
        /*0018*/ 	.word	0x00000000
	.align		4
        /*001c*/ 	.word	0xfffffffc


//--------------------- .text._Z6binaryPfS_fi     --------------------------
	.section	.text._Z6binaryPfS_fi,"ax",@progbits
	.align	128
        .global         _Z6binaryPfS_fi
        .type           _Z6binaryPfS_fi,@function
        .size           _Z6binaryPfS_fi,(.L_x_8 - _Z6binaryPfS_fi)
        .other          _Z6binaryPfS_fi,@"STO_CUDA_ENTRY STV_DEFAULT"
_Z6binaryPfS_fi:
.text._Z6binaryPfS_fi:
[----:B------:R-:W-:Y:S08]  /*0000*/  LDC R1, c[0x0][0x37c] ;  /* 0x0000df00ff017b82 */ /* 0x000ff00000000800 */
[----:B------:R-:W0:Y:S01]  /*0010*/  LDC.64 R2, c[0x0][0x390] ;  /* 0x0000e400ff027b82 */ /* 0x000e220000000a00 */
[----:B------:R-:W1:Y:S01]  /*0020*/  S2R R7, SR_TID.X ;  /* 0x0000000000077919 */ /* 0x000e620000002100 */
[----:B------:R-:W2:Y:S06]  /*0030*/  LDCU.64 UR4, c[0x0][0x358] ;  /* 0x00006b00ff0477ac */ /* 0x000eac0008000a00 */
[----:B------:R-:W1:Y:S08]  /*0040*/  S2UR UR6, SR_CTAID.X ;  /* 0x00000000000679c3 */ /* 0x000e700000002500 */
[----:B------:R-:W1:Y:S08]  /*0050*/  LDC R6, c[0x0][0x360] ;  /* 0x0000d800ff067b82 */ /* 0x000e700000000800 */
[----:B------:R-:W3:Y:S01]  /*0060*/  LDC.64 R4, c[0x0][0x380] ;  /* 0x0000e000ff047b82 */ /* 0x000ee20000000a00 */
[----:B0-----:R-:W-:-:S04]  /*0070*/  SHF.R.S32.HI R0, RZ, 0x1f, R3 ;  /* 0x0000001fff007819 */ /* 0x001fc80000011403 */
[----:B------:R-:W-:-:S04]  /*0080*/  LEA.HI R0, R0, R3, RZ, 0x2 ;  /* 0x0000000300007211 */ /* 0x000fc800078f10ff */
[----:B------:R-:W-:Y:S01]  /*0090*/  SHF.R.S32.HI R3, RZ, 0x2, R0 ;  /* 0x00000002ff037819 */ /* 0x000fe20000011400 */
[----:B-1----:R-:W-:-:S04]  /*00a0*/  IMAD R0, R6, UR6, R7 ;  /* 0x0000000606007c24 */ /* 0x002fc8000f8e0207 */
[----:B------:R-:W-:-:S04]  /*00b0*/  IMAD R0, R0, R3, RZ ;  /* 0x0000000300007224 */ /* 0x000fc800078e02ff */
[----:B---3--:R-:W-:-:S05]  /*00c0*/  IMAD.WIDE R4, R0, 0x4, R4 ;  /* 0x0000000400047825 */ /* 0x008fca00078e0204 */
[----:B--2---:R-:W2:Y:S02]  /*00d0*/  LDG.E R7, desc[UR4][R4.64] ;  /* 0x0000000404077981 */ /* 0x004ea4000c1e1900 */
[----:B--2---:R-:W-:-:S13]  /*00e0*/  FSETP.GEU.AND P0, PT, R7, R2, PT ;  /* 0x000000020700720b */ /* 0x004fda0003f0e000 */
[----:B------:R-:W-:Y:S05]  /*00f0*/  @P0 EXIT ;  /* 0x000000000000094d */ /* 0x000fea0003800000 */
[----:B------:R-:W-:-:S06]  /*0100*/  IMAD.WIDE R4, R3, 0x4, R4 ;  /* 0x0000000403047825 */ /* 0x000fcc00078e0204 */
[----:B------:R-:W2:Y:S02]  /*0110*/  LDG.E R5, desc[UR4][R4.64] ;  /* 0x0000000404057981 */ /* 0x000ea4000c1e1900 */
[----:B--2---:R-:W-:-:S13]  /*0120*/  FSETP.GT.AND P0, PT, R5, R2, PT ;  /* 0x000000020500720b */ /* 0x004fda0003f04000 */
[----:B------:R-:W-:Y:S05]  /*0130*/  @!P0 EXIT ;  /* 0x000000000000894d */ /* 0x000fea0003800000 */
[----:B------:R-:W0:Y:S01]  /*0140*/  LDC.64 R4, c[0x0][0x388] ;  /* 0x0000e200ff047b82 */ /* 0x000e220000000a00 */
[----:B------:R-:W-:Y:S01]  /*0150*/  IMAD.IADD R6, R3, 0x1, R0 ;  /* 0x0000000103067824 */ /* 0x000fe200078e0200 */
[----:B------:R-:W-:Y:S01]  /*0160*/  I2FP.F32.S32 R3, R0 ;  /* 0x0000000000037245 */ /* 0x000fe20000201400 */
[----:B------:R-:W1:Y:S01]  /*0170*/  F2I.TRUNC.NTZ R2, R2 ;  /* 0x0000000200027305 */ /* 0x000e62000020f100 */
[----:B------:R-:W-:Y:S02]  /*0180*/  MOV R8, 0x1f0 ;  /* 0x000001f000087802 */ /* 0x000fe40000000f00 */
[----:B------:R-:W-:-:S05]  /*0190*/  I2FP.F32.S32 R7, R6 ;  /* 0x0000000600077245 */ /* 0x000fca0000201400 */
[----:B------:R2:W3:Y:S08]  /*01a0*/  F2I.TRUNC.NTZ R0, R3 ;  /* 0x0000000300007305 */ /* 0x0004f0000020f100 */
[----:B------:R2:W4:Y:S01]  /*01b0*/  F2I.TRUNC.NTZ R9, R7 ;  /* 0x0000000700097305 */ /* 0x000522000020f100 */
[----:B0-----:R2:W-:Y:S04]  /*01c0*/  STG.E desc[UR4][R4.64], R3 ;  /* 0x0000000304007986 */ /* 0x0015e8000c101904 */
[----:B-1-34-:R2:W-:Y:S02]  /*01d0*/  STG.E desc[UR4][R4.64+0x4], R7 ;  /* 0x0000040704007986 */ /* 0x01a5e4000c101904 */
[----:B--2---:R-:W-:Y:S05]  /*01e0*/  CALL.REL.NOINC `($_Z6binaryPfS_fi$_Z13binarySearch1Pfiii) ;  /* 0x0000000000107944 */ /* 0x004fea0003c00000 */
[----:B------:R-:W0:Y:S01]  /*01f0*/  LDC.64 R2, c[0x0][0x388] ;  /* 0x0000e200ff027b82 */ /* 0x000e220000000a00 */
[----:B------:R-:W-:-:S05]  /*0200*/  I2FP.F32.S32 R5, R6 ;  /* 0x0000000600057245 */ /* 0x000fca0000201400 */
[----:B0-----:R-:W-:Y:S01]  /*0210*/  STG.E desc[UR4][R2.64+0x8], R5 ;  /* 0x0000080502007986 */ /* 0x001fe2000c101904 */
[----:B------:R-:W-:Y:S05]  /*0220*/  EXIT ;  /* 0x000000000000794d */ /* 0x000fea0003800000 */
        .type           $_Z6binaryPfS_fi$_Z13binarySearch1Pfiii,@function
        .size           $_Z6binaryPfS_fi$_Z13binarySearch1Pfiii,(.L_x_8 - $_Z6binaryPfS_fi$_Z13binarySearch1Pfiii)
$_Z6binaryPfS_fi$_Z13binarySearch1Pfiii:
[----:B------:R-:W-:Y:S01]  /*0230*/  ISETP.GE.AND P0, PT, R9, R0, PT ;  /* 0x000000000900720c */ /* 0x000fe20003f06270 */
[----:B------:R-:W-:Y:S01]  /*0240*/  BSSY.RECONVERGENT B0, `(.L_x_0) ;  /* 0x000001f000007945 */ /* 0x000fe20003800200 */
[----:B------:R-:W-:-:S11]  /*0250*/  IMAD.MOV.U32 R6, RZ, RZ, -0x1 ;  /* 0xffffffffff067424 */ /* 0x000fd600078e00ff */
[----:B------:R-:W-:Y:S05]  /*0260*/  @!P0 BRA `(.L_x_1) ;  /* 0x0000000000708947 */ /* 0x000fea0003800000 */
[----:B------:R-:W0:Y:S01]  /*0270*/  LDC.64 R10, c[0x0][0x358] ;  /* 0x0000d600ff0a7b82 */ /* 0x000e220000000a00 */
[----:B------:R-:W-:-:S07]  /*0280*/  I2FP.F32.S32 R7, R2 ;  /* 0x0000000200077245 */ /* 0x000fce0000201400 */
[----:B------:R-:W1:Y:S02]  /*0290*/  LDC.64 R4, c[0x0][0x380] ;  /* 0x0000e000ff047b82 */ /* 0x000e640000000a00 */
.L_x_6:
[----:B------:R-:W-:Y:S01]  /*02a0*/  IMAD.IADD R12, R9, 0x1, -R0 ;  /* 0x00000001090c7824 */ /* 0x000fe200078e0a00 */
[----:B0-----:R-:W-:Y:S02]  /*02b0*/  R2UR UR6, R10 ;  /* 0x000000000a0672ca */ /* 0x001fe400000e0000 */
[----:B------:R-:W-:Y:S02]  /*02c0*/  R2UR UR7, R11 ;  /* 0x000000000b0772ca */ /* 0x000fe400000e0000 */
[----:B------:R-:W-:-:S04]  /*02d0*/  LEA.HI R3, R12, R12, RZ, 0x1 ;  /* 0x0000000c0c037211 */ /* 0x000fc800078f08ff */
[----:B------:R-:W-:-:S05]  /*02e0*/  LEA.HI.SX32 R6, R3, R0, 0x1f ;  /* 0x0000000003067211 */ /* 0x000fca00078ffaff */
[----:B-1----:R-:W-:-:S06]  /*02f0*/  IMAD.WIDE R2, R6, 0x4, R4 ;  /* 0x0000000406027825 */ /* 0x002fcc00078e0204 */
[----:B------:R-:W2:Y:S02]  /*0300*/  LDG.E R2, desc[UR6][R2.64] ;  /* 0x0000000602027981 */ /* 0x000ea4000c1e1900 */
[----:B--2---:R-:W-:-:S13]  /*0310*/  FSETP.NEU.AND P0, PT, R2, R7, PT ;  /* 0x000000070200720b */ /* 0x004fda0003f0d000 */
[----:B------:R-:W-:Y:S05]  /*0320*/  @!P0 BRA `(.L_x_1) ;  /* 0x0000000000408947 */ /* 0x000fea0003800000 */
[----:B------:R-:W-:Y:S01]  /*0330*/  FSETP.GT.AND P0, PT, R2, R7, PT ;  /* 0x000000070200720b */ /* 0x000fe20003f04000 */
[----:B------:R-:W-:-:S12]  /*0340*/  BSSY.RELIABLE B1, `(.L_x_2) ;  /* 0x000000c000017945 */ /* 0x000fd80003800100 */
[----:B------:R-:W-:Y:S05]  /*0350*/  @!P0 BRA `(.L_x_3) ;  /* 0x0000000000188947 */ /* 0x000fea0003800000 */
[----:B------:R-:W-:Y:S01]  /*0360*/  ISETP.GT.AND P0, PT, R12, 0x1, PT ;  /* 0x000000010c00780c */ /* 0x000fe20003f04270 */
[----:B------:R-:W-:-:S12]  /*0370*/  VIADD R9, R6, 0xffffffff ;  /* 0xffffffff06097836 */ /* 0x000fd80000000000 */
[----:B------:R-:W-:Y:S05]  /*0380*/  @!P0 BREAK.RELIABLE B1 ;  /* 0x0000000000018942 */ /* 0x000fea0003800100 */
[----:B------:R-:W-:Y:S05]  /*0390*/  @P0 BRA `(.L_x_4) ;  /* 0x0000000000180947 */ /* 0x000fea0003800000 */
[----:B------:R-:W-:Y:S01]  /*03a0*/  IMAD.MOV.U32 R6, RZ, RZ, -0x1 ;  /* 0xffffffffff067424 */ /* 0x000fe200078e00ff */
[----:B------:R-:W-:Y:S06]  /*03b0*/  BRA `(.L_x_1) ;  /* 0x00000000001c7947 */ /* 0x000fec0003800000 */
.L_x_3:
[----:B------:R-:W-:Y:S01]  /*03c0*/  ISETP.GT.AND P0, PT, R9, R6, PT ;  /* 0x000000060900720c */ /* 0x000fe20003f04270 */
[----:B------:R-:W-:-:S12]  /*03d0*/  VIADD R0, R6, 0x1 ;  /* 0x0000000106007836 */ /* 0x000fd80000000000 */
[----:B------:R-:W-:Y:S05]  /*03e0*/  @!P0 BREAK.RELIABLE B1 ;  /* 0x0000000000018942 */ /* 0x000fea0003800100 */
[----:B------:R-:W-:Y:S05]  /*03f0*/  @!P0 BRA `(.L_x_5) ;  /* 0x0000000000088947 */ /* 0x000fea0003800000 */
.L_x_4:
[----:B------:R-:W-:Y:S05]  /*0400*/  BSYNC.RELIABLE B1 ;  /* 0x0000000000017941 */ /* 0x000fea0003800100 */
.L_x_2:
[----:B------:R-:W-:Y:S05]  /*0410*/  BRA `(.L_x_6) ;  /* 0xfffffffc00a07947 */ /* 0x000fea000383ffff */
.L_x_5:
[----:B------:R-:W-:-:S07]  /*0420*/  IMAD.MOV.U32 R6, RZ, RZ, -0x1 ;  /* 0xffffffffff067424 */ /* 0x000fce00078e00ff */
.L_x_1:
[----:B------:R-:W-:Y:S05]  /*0430*/  BSYNC.RECONVERGENT B0 ;  /* 0x0000000000007941 */ /* 0x000fea0003800200 */
.L_x_0:
[----:B------:R-:W-:Y:S05]  /*0440*/  WARPSYNC.ALL ;  /* 0x0000000000007948 */ /* 0x000fea0003800000 */
[----:B------:R-:W-:Y:S02]  /*0450*/  IMAD.MOV.U32 R2, RZ, RZ, R8 ;  /* 0x000000ffff027224 */ /* 0x000fe400078e0008 */
[----:B------:R-:W-:-:S04]  /*0460*/  IMAD.MOV.U32 R3, RZ, RZ, 0x0 ;  /* 0x00000000ff037424 */ /* 0x000fc800078e00ff */
[----:B------:R-:W-:Y:S05]  /*0470*/  RET.REL.NODEC R2 `(_Z6binaryPfS_fi) ;  /* 0xfffffff802e07950 */ /* 0x000fea0003c3ffff */
.L_x_7:
[----:B------:R-:W-:-:S00]  /*0480*/  BRA `(.L_x_7) ;  /* 0xfffffffc00fc7947 */ /* 0x000fc0000383ffff */
[----:B------:R-:W-:-:S00]  /*0490*/  NOP ;  /* 0x0000000000007918 */ /* 0x000fc00000000000 */
        /* <DEDUP_REMOVED lines=14> */
.L_x_8:


//--------------------- .nv.shared.reserved.0     --------------------------
	.section	.nv.shared.reserved.0,"aw",@nobits
	.weak		__nv_reservedSMEM_offset_0_alias
	.size		__nv_reservedSMEM_offset_0_alias, 0, 64
	.other		__nv_reservedSMEM_offset_0_alias,@"STO_CUDA_RESERVED_SHARED STV_DEFAULT"
__nv_reservedSMEM_offset_0_alias:
	.zero		0
	.zero		64


//--------------------- .nv.constant0._Z6binaryPfS_fi --------------------------
	.section	.nv.constant0._Z6binaryPfS_fi,"a",@progbits
	.sectionflags	@""
	.align	4
.nv.constant0._Z6binaryPfS_fi:
	.zero		920


//--------------------- SYMBOLS --------------------------

	.type		.nv.reservedSmem.offset0,@object
	.size		.nv.reservedSmem.offset0,0x4
